//
// Generated by NVIDIA NVVM Compiler
//
// Compiler Build ID: CL-36424714
// Cuda compilation tools, release 13.0, V13.0.88
// Based on NVVM 20.0.0
//

.version 9.0
.target sm_100
.address_size 64

	// .globl	_Z5saxpyifPKfPf

.visible .entry _Z5saxpyifPKfPf(
	.param .u32 _Z5saxpyifPKfPf_param_0,
	.param .f32 _Z5saxpyifPKfPf_param_1,
	.param .u64 _Z5saxpyifPKfPf_param_2,
	.param .u64 _Z5saxpyifPKfPf_param_3
)
{
	.reg .pred 	%p<2>;
	.reg .b32 	%r<21>;
	.reg .b32 	%f<12>;
	.reg .b64 	%rd<22>;

	ld.param.u32 	%r18, [_Z5saxpyifPKfPf_param_0];
	ld.param.f32 	%f1, [_Z5saxpyifPKfPf_param_1];
	ld.param.u64 	%rd1, [_Z5saxpyifPKfPf_param_2];
	ld.param.u64 	%rd2, [_Z5saxpyifPKfPf_param_3];
	mov.u32 	%r3, %ctaid.x;
	// begin inline asm
	mov.u32 %r2, %r3;
	// end inline asm
	mov.u32 	%r6, %ntid.x;
	// begin inline asm
	mov.u32 %r5, %r6;
	// end inline asm
	mov.u32 	%r9, %tid.x;
	// begin inline asm
	mov.u32 %r8, %r9;
	// end inline asm
	// begin inline asm
	mad.lo.s32 %r11, %r2, %r5, %r8;
	// end inline asm
	// begin inline asm
	{ .reg .pred %ptmp0; setp.ne.u32 %ptmp0, %r16, 0; setp.ge.s32 %ptmp0, %r11, %r18; selp.u32 %r16, 1, 0, %ptmp0; }
	// end inline asm
	setp.ne.s32 	%p1, %r16, 0;
	@%p1 bra 	$L__BB0_2;
	// begin inline asm
	cvta.to.global.u64 %rd3, %rd2;
	// end inline asm
	// begin inline asm
	cvta.to.global.u64 %rd6, %rd1;
	// end inline asm
	// begin inline asm
	mul.wide.s32 %rd9, %r11, 4;
	// end inline asm
	// begin inline asm
	add.s64 %rd11, %rd6, %rd9;
	// end inline asm
	// begin inline asm
	add.s64 %rd15, %rd3, %rd9;
	// end inline asm
	// begin inline asm
	ld.global.f32 %f2, [%rd15];
	// end inline asm
	// begin inline asm
	ld.global.f32 %f4, [%rd11];
	// end inline asm
	// begin inline asm
	fma.rn.f32 %f6, %f4, %f1, %f2;
	// end inline asm
	// begin inline asm
	st.global.f32 [%rd15], %f6;
	// end inline asm
$L__BB0_2:
	ret;

}


// ===== COMPILED SASS (sm_100) =====

	.target	sm_100

	.elftype	@"ET_EXEC"


//--------------------- .note.nv.tkinfo           --------------------------
	.section	.note.nv.tkinfo,"",@"SHT_NOTE"
	.sectionflags	@"SHF_NOTE_NV_TKINFO"
	.tkinfo
        /*0018*/ 	.word	0x00000002
        /*0030*/ 	.string	""
        /*0030*/ 	.string	"ptxas"
        /*0030*/ 	.string	"Cuda compilation tools, release 13.0, V13.0.88"
        /*0030*/ 	.string	"Build cuda_13.0.r13.0/compiler.36424714_0"
        /*0030*/ 	.string	"-arch sm_100 -m 64 "



//--------------------- .note.nv.cuinfo           --------------------------
	.section	.note.nv.cuinfo,"",@"SHT_NOTE"
	.sectionflags	@"SHF_NOTE_NV_CUINFO"
        /*0018*/ 	.short	0x0002
        /*001a*/ 	.short	0x0064
        /*001c*/ 	.short	0x0082
	.zero		2


//--------------------- .nv.info                  --------------------------
	.section	.nv.info,"",@"SHT_CUDA_INFO"
	.align	4


	//----- nvinfo : EIATTR_REGCOUNT
	.align		4
        /*0000*/ 	.byte	0x04, 0x2f
        /*0002*/ 	.short	(.L_1 - .L_0)
	.align		4
.L_0:
        /*0004*/ 	.word	index@(_Z5saxpyifPKfPf)
        /*0008*/ 	.word	0x0000000a


	//----- nvinfo : EIATTR_FRAME_SIZE
	.align		4
.L_1:
        /*000c*/ 	.byte	0x04, 0x11
        /*000e*/ 	.short	(.L_3 - .L_2)
	.align		4
.L_2:
        /*0010*/ 	.word	index@(_Z5saxpyifPKfPf)
        /*0014*/ 	.word	0x00000000


	//----- nvinfo : EIATTR_MIN_STACK_SIZE
	.align		4
.L_3:
        /*0018*/ 	.byte	0x04, 0x12
        /*001a*/ 	.short	(.L_5 - .L_4)
	.align		4
.L_4:
        /*001c*/ 	.word	index@(_Z5saxpyifPKfPf)
        /*0020*/ 	.word	0x00000000
.L_5:


//--------------------- .nv.compat                --------------------------
	.section	.nv.compat,"",@"SHT_CUDA_COMPAT_INFO"
	.align	4
        /*0000*/ 	.byte	0x02, 0x09, 0x00, 0x00, 0x02, 0x02, 0x01, 0x00, 0x02, 0x05, 0x05, 0x00, 0x03, 0x07, 0x01, 0x01
        /*0010*/ 	.byte	0x02, 0x03, 0x00, 0x00, 0x02, 0x06, 0x01, 0x00, 0x04, 0x0b, 0x08, 0x00, 0x09, 0x00, 0x00, 0x00
        /*0020*/ 	.byte	0x00, 0x00, 0x00, 0x00


//--------------------- .nv.info._Z5saxpyifPKfPf  --------------------------
	.section	.nv.info._Z5saxpyifPKfPf,"",@"SHT_CUDA_INFO"
	.sectionflags	@""
	.align	4


	//----- nvinfo : EIATTR_CUDA_API_VERSION
	.align		4
        /*0000*/ 	.byte	0x04, 0x37
        /*0002*/ 	.short	(.L_7 - .L_6)
.L_6:
        /*0004*/ 	.word	0x00000082


	//----- nvinfo : EIATTR_KPARAM_INFO
	.align		4
.L_7:
        /*0008*/ 	.byte	0x04, 0x17
        /*000a*/ 	.short	(.L_9 - .L_8)
.L_8:
        /*000c*/ 	.word	0x00000000
        /*0010*/ 	.short	0x0003
        /*0012*/ 	.short	0x0010
        /*0014*/ 	.byte	0x00, 0xf0, 0x21, 0x00


	//----- nvinfo : EIATTR_KPARAM_INFO
	.align		4
.L_9:
        /*0018*/ 	.byte	0x04, 0x17
        /*001a*/ 	.short	(.L_11 - .L_10)
.L_10:
        /*001c*/ 	.word	0x00000000
        /*0020*/ 	.short	0x0002
        /*0022*/ 	.short	0x0008
        /*0024*/ 	.byte	0x00, 0xf0, 0x21, 0x00


	//----- nvinfo : EIATTR_KPARAM_INFO
	.align		4
.L_11:
        /*0028*/ 	.byte	0x04, 0x17
        /*002a*/ 	.short	(.L_13 - .L_12)
.L_12:
        /*002c*/ 	.word	0x00000000
        /*0030*/ 	.short	0x0001
        /*0032*/ 	.short	0x0004
        /*0034*/ 	.byte	0x00, 0xf0, 0x11, 0x00


	//----- nvinfo : EIATTR_KPARAM_INFO
	.align		4
.L_13:
        /*0038*/ 	.byte	0x04, 0x17
        /*003a*/ 	.short	(.L_15 - .L_14)
.L_14:
        /*003c*/ 	.word	0x00000000
        /*0040*/ 	.short	0x0000
        /*0042*/ 	.short	0x0000
        /*0044*/ 	.byte	0x00, 0xf0, 0x11, 0x00


	//----- nvinfo : EIATTR_SPARSE_MMA_MASK
	.align		4
.L_15:
        /*0048*/ 	.byte	0x03, 0x50
        /*004a*/ 	.short	0x0000


	//----- nvinfo : EIATTR_MAXREG_COUNT
	.align		4
        /*004c*/ 	.byte	0x03, 0x1b
        /*004e*/ 	.short	0x00ff


	//----- nvinfo : EIATTR_MERCURY_ISA_VERSION
	.align		4
        /*0050*/ 	.byte	0x03, 0x5f
        /*0052*/ 	.short	0x0101


	//----- nvinfo : EIATTR_VRC_CTA_INIT_COUNT
	.align		4
        /*0054*/ 	.byte	0x02, 0x4a
	.zero		1
	.zero		1


	//----- nvinfo : EIATTR_EXIT_INSTR_OFFSETS
	.align		4
        /*0058*/ 	.byte	0x04, 0x1c
        /*005a*/ 	.short	(.L_17 - .L_16)


	//   ....[0]....
.L_16:
        /*005c*/ 	.word	0x00000070


	//   ....[1]....
        /*0060*/ 	.word	0x00000120


	//----- nvinfo : EIATTR_CBANK_PARAM_SIZE
	.align		4
.L_17:
        /*0064*/ 	.byte	0x03, 0x19
        /*0066*/ 	.short	0x0018


	//----- nvinfo : EIATTR_PARAM_CBANK
	.align		4
        /*0068*/ 	.byte	0x04, 0x0a
        /*006a*/ 	.short	(.L_19 - .L_18)
	.align		4
.L_18:
        /*006c*/ 	.word	index@(.nv.constant0._Z5saxpyifPKfPf)
        /*0070*/ 	.short	0x0380
        /*0072*/ 	.short	0x0018


	//----- nvinfo : EIATTR_SW_WAR
	.align		4
.L_19:
        /*0074*/ 	.byte	0x04, 0x36
        /*0076*/ 	.short	(.L_21 - .L_20)
.L_20:
        /*0078*/ 	.word	0x00000008
.L_21:


//--------------------- .nv.callgraph             --------------------------
	.section	.nv.callgraph,"",@"SHT_CUDA_CALLGRAPH"
	.align	4
	.sectionentsize	8
	.align		4
        /*0000*/ 	.word	0x00000000
	.align		4
        /*0004*/ 	.word	0xffffffff
	.align		4
        /*0008*/ 	.word	0x00000000
	.align		4
        /*000c*/ 	.word	0xfffffffe
	.align		4
        /*0010*/ 	.word	0x00000000
	.align		4
        /*0014*/ 	.word	0xfffffffd
	.align		4
        /*0018*/ 	.word	0x00000000
	.align		4
        /*001c*/ 	.word	0xfffffffc


//--------------------- .text._Z5saxpyifPKfPf     --------------------------
	.section	.text._Z5saxpyifPKfPf,"ax",@progbits
	.align	128
        .global         _Z5saxpyifPKfPf
        .type           _Z5saxpyifPKfPf,@function
        .size           _Z5saxpyifPKfPf,(.L_x_1 - _Z5saxpyifPKfPf)
        .other          _Z5saxpyifPKfPf,@"STO_CUDA_ENTRY STV_DEFAULT"
_Z5saxpyifPKfPf:
.text._Z5saxpyifPKfPf:
[----:B------:R-:W-:Y:S01]  /*0000*/  LDC R1, c[0x0][0x37c] ;  /* 0x0000df00ff017b82 */ /* 0x000fe20000000800 */
[----:B------:R-:W0:Y:S07]  /*0010*/  S2R R0, SR_TID.X ;  /* 0x0000000000007919 */ /* 0x000e2e0000002100 */
[----:B------:R-:W0:Y:S01]  /*0020*/  S2UR UR4, SR_CTAID.X ;  /* 0x00000000000479c3 */ /* 0x000e220000002500 */
[----:B------:R-:W1:Y:S07]  /*0030*/  LDCU UR5, c[0x0][0x380] ;  /* 0x00007000ff0577ac */ /* 0x000e6e0008000800 */
[----:B------:R-:W0:Y:S02]  /*0040*/  LDC R7, c[0x0][0x360] ;  /* 0x0000d800ff077b82 */ /* 0x000e240000000800 */
[----:B0-----:R-:W-:-:S05]  /*0050*/  IMAD R7, R7, UR4, R0 ;  /* 0x0000000407077c24 */ /* 0x001fca000f8e0200 */
[----:B-1----:R-:W-:-:S13]  /*0060*/  ISETP.GE.AND P0, PT, R7, UR5, PT ;  /* 0x0000000507007c0c */ /* 0x002fda000bf06270 */
[----:B------:R-:W-:Y:S05]  /*0070*/  @P0 EXIT ;  /* 0x000000000000094d */ /* 0x000fea0003800000 */
[----:B------:R-:W0:Y:S01]  /*0080*/  LDC.64 R2, c[0x0][0x388] ;  /* 0x0000e200ff027b82 */ /* 0x000e220000000a00 */
[----:B------:R-:W1:Y:S01]  /*0090*/  LDCU.64 UR4, c[0x0][0x358] ;  /* 0x00006b00ff0477ac */ /* 0x000e620008000a00 */
[----:B------:R-:W2:Y:S06]  /*00a0*/  LDCU UR6, c[0x0][0x384] ;  /* 0x00007080ff0677ac */ /* 0x000eac0008000800 */
[----:B------:R-:W3:Y:S01]  /*00b0*/  LDC.64 R4, c[0x0][0x390] ;  /* 0x0000e400ff047b82 */ /* 0x000ee20000000a00 */
[----:B0-----:R-:W-:-:S06]  /*00c0*/  IMAD.WIDE R2, R7, 0x4, R2 ;  /* 0x0000000407027825 */ /* 0x001fcc00078e0202 */
[----:B-1----:R-:W2:Y:S01]  /*00d0*/  LDG.E R3, desc[UR4][R2.64] ;  /* 0x0000000402037981 */ /* 0x002ea2000c1e1900 */
[----:B---3--:R-:W-:-:S05]  /*00e0*/  IMAD.WIDE R4, R7, 0x4, R4 ;  /* 0x0000000407047825 */ /* 0x008fca00078e0204 */
[----:B------:R-:W2:Y:S02]  /*00f0*/  LDG.E R0, desc[UR4][R4.64] ;  /* 0x0000000404007981 */ /* 0x000ea4000c1e1900 */
[----:B--2---:R-:W-:-:S05]  /*0100*/  FFMA R7, R3, UR6, R0 ;  /* 0x0000000603077c23 */ /* 0x004fca0008000000 */
[----:B------:R-:W-:Y:S01]  /*0110*/  STG.E desc[UR4][R4.64], R7 ;  /* 0x0000000704007986 */ /* 0x000fe2000c101904 */
[----:B------:R-:W-:Y:S05]  /*0120*/  EXIT ;  /* 0x000000000000794d */ /* 0x000fea0003800000 */
.L_x_0:
[----:B------:R-:W-:-:S00]  /*0130*/  BRA `(.L_x_0) ;  /* 0xfffffffc00fc7947 */ /* 0x000fc0000383ffff */
[----:B------:R-:W-:-:S00]  /*0140*/  NOP ;  /* 0x0000000000007918 */ /* 0x000fc00000000000 */
        /* <DEDUP_REMOVED lines=11> */
.L_x_1:


//--------------------- .nv.shared.reserved.0     --------------------------
	.section	.nv.shared.reserved.0,"aw",@nobits
	.weak		__nv_reservedSMEM_offset_0_alias
	.size		__nv_reservedSMEM_offset_0_alias, 0, 64
	.other		__nv_reservedSMEM_offset_0_alias,@"STO_CUDA_RESERVED_SHARED STV_DEFAULT"
__nv_reservedSMEM_offset_0_alias:
	.zero		0
	.zero		64


//--------------------- .nv.constant0._Z5saxpyifPKfPf --------------------------
	.section	.nv.constant0._Z5saxpyifPKfPf,"a",@progbits
	.sectionflags	@""
	.align	4
.nv.constant0._Z5saxpyifPKfPf:
	.zero		920


//--------------------- SYMBOLS --------------------------

	.type		.nv.reservedSmem.offset0,@object
	.size		.nv.reservedSmem.offset0,0x4
